//
// Generated by NVIDIA NVVM Compiler
//
// Compiler Build ID: CL-36424714
// Cuda compilation tools, release 13.0, V13.0.88
// Based on NVVM 20.0.0
//

.version 9.0
.target sm_100
.address_size 64

	// .globl	_Z12encode_imagePhjj
.global .align 1 .b8 secret_key[3] = {171, 205, 239};

.visible .entry _Z12encode_imagePhjj(
	.param .u64 .ptr .align 1 _Z12encode_imagePhjj_param_0,
	.param .u32 _Z12encode_imagePhjj_param_1,
	.param .u32 _Z12encode_imagePhjj_param_2
)
{
	.reg .pred 	%p<4>;
	.reg .b16 	%rs<10>;
	.reg .b32 	%r<15>;
	.reg .b64 	%rd<5>;

	ld.param.u64 	%rd1, [_Z12encode_imagePhjj_param_0];
	ld.param.u32 	%r2, [_Z12encode_imagePhjj_param_1];
	ld.param.u32 	%r3, [_Z12encode_imagePhjj_param_2];
	mov.u32 	%r5, %tid.x;
	mov.u32 	%r6, %ctaid.x;
	mov.u32 	%r7, %ntid.x;
	mad.lo.s32 	%r8, %r6, %r7, %r5;
	mov.u32 	%r9, %tid.y;
	mov.u32 	%r10, %ctaid.y;
	mov.u32 	%r11, %ntid.y;
	mad.lo.s32 	%r12, %r10, %r11, %r9;
	mad.lo.s32 	%r1, %r2, %r12, %r8;
	setp.ge.u32 	%p1, %r8, %r2;
	setp.ge.u32 	%p2, %r12, %r3;
	or.pred  	%p3, %p1, %p2;
	@%p3 bra 	$L__BB0_2;
	mul.lo.s32 	%r14, %r1, 3;
	cvta.to.global.u64 	%rd2, %rd1;
	cvt.s64.s32 	%rd3, %r14;
	add.s64 	%rd4, %rd2, %rd3;
	ld.global.u8 	%rs1, [%rd4];
	ld.global.u8 	%rs2, [%rd4+1];
	ld.global.u8 	%rs3, [%rd4+2];
	ld.global.u8 	%rs4, [secret_key];
	xor.b16  	%rs5, %rs4, %rs1;
	st.global.u8 	[%rd4], %rs5;
	ld.global.u8 	%rs6, [secret_key+1];
	xor.b16  	%rs7, %rs6, %rs2;
	st.global.u8 	[%rd4+1], %rs7;
	ld.global.u8 	%rs8, [secret_key+2];
	xor.b16  	%rs9, %rs8, %rs3;
	st.global.u8 	[%rd4+2], %rs9;
$L__BB0_2:
	ret;

}


// ===== COMPILED SASS (sm_100) =====

	.target	sm_100

	.elftype	@"ET_EXEC"


//--------------------- .note.nv.tkinfo           --------------------------
	.section	.note.nv.tkinfo,"",@"SHT_NOTE"
	.sectionflags	@"SHF_NOTE_NV_TKINFO"
	.tkinfo
        /*0018*/ 	.word	0x00000002
        /*0030*/ 	.string	""
        /*0030*/ 	.string	"ptxas"
        /*0030*/ 	.string	"Cuda compilation tools, release 13.0, V13.0.88"
        /*0030*/ 	.string	"Build cuda_13.0.r13.0/compiler.36424714_0"
        /*0030*/ 	.string	"-arch sm_100 -m 64 "



//--------------------- .note.nv.cuinfo           --------------------------
	.section	.note.nv.cuinfo,"",@"SHT_NOTE"
	.sectionflags	@"SHF_NOTE_NV_CUINFO"
        /*0018*/ 	.short	0x0002
        /*001a*/ 	.short	0x0064
        /*001c*/ 	.short	0x0082
	.zero		2


//--------------------- .nv.info                  --------------------------
	.section	.nv.info,"",@"SHT_CUDA_INFO"
	.align	4


	//----- nvinfo : EIATTR_REGCOUNT
	.align		4
        /*0000*/ 	.byte	0x04, 0x2f
        /*0002*/ 	.short	(.L_2 - .L_1)
	.align		4
.L_1:
        /*0004*/ 	.word	index@(_Z12encode_imagePhjj)
        /*0008*/ 	.word	0x0000000e


	//----- nvinfo : EIATTR_FRAME_SIZE
	.align		4
.L_2:
        /*000c*/ 	.byte	0x04, 0x11
        /*000e*/ 	.short	(.L_4 - .L_3)
	.align		4
.L_3:
        /*0010*/ 	.word	index@(_Z12encode_imagePhjj)
        /*0014*/ 	.word	0x00000000


	//----- nvinfo : EIATTR_MIN_STACK_SIZE
	.align		4
.L_4:
        /*0018*/ 	.byte	0x04, 0x12
        /*001a*/ 	.short	(.L_6 - .L_5)
	.align		4
.L_5:
        /*001c*/ 	.word	index@(_Z12encode_imagePhjj)
        /*0020*/ 	.word	0x00000000
.L_6:


//--------------------- .nv.compat                --------------------------
	.section	.nv.compat,"",@"SHT_CUDA_COMPAT_INFO"
	.align	4
        /*0000*/ 	.byte	0x02, 0x09, 0x00, 0x00, 0x02, 0x02, 0x01, 0x00, 0x02, 0x05, 0x05, 0x00, 0x03, 0x07, 0x01, 0x01
        /*0010*/ 	.byte	0x02, 0x03, 0x00, 0x00, 0x02, 0x06, 0x01, 0x00, 0x04, 0x0b, 0x08, 0x00, 0x09, 0x00, 0x00, 0x00
        /*0020*/ 	.byte	0x00, 0x00, 0x00, 0x00


//--------------------- .nv.info._Z12encode_imagePhjj --------------------------
	.section	.nv.info._Z12encode_imagePhjj,"",@"SHT_CUDA_INFO"
	.sectionflags	@""
	.align	4


	//----- nvinfo : EIATTR_CUDA_API_VERSION
	.align		4
        /*0000*/ 	.byte	0x04, 0x37
        /*0002*/ 	.short	(.L_8 - .L_7)
.L_7:
        /*0004*/ 	.word	0x00000082


	//----- nvinfo : EIATTR_KPARAM_INFO
	.align		4
.L_8:
        /*0008*/ 	.byte	0x04, 0x17
        /*000a*/ 	.short	(.L_10 - .L_9)
.L_9:
        /*000c*/ 	.word	0x00000000
        /*0010*/ 	.short	0x0002
        /*0012*/ 	.short	0x000c
        /*0014*/ 	.byte	0x00, 0xf0, 0x11, 0x00


	//----- nvinfo : EIATTR_KPARAM_INFO
	.align		4
.L_10:
        /*0018*/ 	.byte	0x04, 0x17
        /*001a*/ 	.short	(.L_12 - .L_11)
.L_11:
        /*001c*/ 	.word	0x00000000
        /*0020*/ 	.short	0x0001
        /*0022*/ 	.short	0x0008
        /*0024*/ 	.byte	0x00, 0xf0, 0x11, 0x00


	//----- nvinfo : EIATTR_KPARAM_INFO
	.align		4
.L_12:
        /*0028*/ 	.byte	0x04, 0x17
        /*002a*/ 	.short	(.L_14 - .L_13)
.L_13:
        /*002c*/ 	.word	0x00000000
        /*0030*/ 	.short	0x0000
        /*0032*/ 	.short	0x0000
        /*0034*/ 	.byte	0x00, 0xf5, 0x21, 0x00


	//----- nvinfo : EIATTR_SPARSE_MMA_MASK
	.align		4
.L_14:
        /*0038*/ 	.byte	0x03, 0x50
        /*003a*/ 	.short	0x0000


	//----- nvinfo : EIATTR_MAXREG_COUNT
	.align		4
        /*003c*/ 	.byte	0x03, 0x1b
        /*003e*/ 	.short	0x00ff


	//----- nvinfo : EIATTR_MERCURY_ISA_VERSION
	.align		4
        /*0040*/ 	.byte	0x03, 0x5f
        /*0042*/ 	.short	0x0101


	//----- nvinfo : EIATTR_VRC_CTA_INIT_COUNT
	.align		4
        /*0044*/ 	.byte	0x02, 0x4a
	.zero		1
	.zero		1


	//----- nvinfo : EIATTR_EXIT_INSTR_OFFSETS
	.align		4
        /*0048*/ 	.byte	0x04, 0x1c
        /*004a*/ 	.short	(.L_16 - .L_15)


	//   ....[0]....
.L_15:
        /*004c*/ 	.word	0x000000d0


	//   ....[1]....
        /*0050*/ 	.word	0x00000200


	//----- nvinfo : EIATTR_CBANK_PARAM_SIZE
	.align		4
.L_16:
        /*0054*/ 	.byte	0x03, 0x19
        /*0056*/ 	.short	0x0010


	//----- nvinfo : EIATTR_PARAM_CBANK
	.align		4
        /*0058*/ 	.byte	0x04, 0x0a
        /*005a*/ 	.short	(.L_18 - .L_17)
	.align		4
.L_17:
        /*005c*/ 	.word	index@(.nv.constant0._Z12encode_imagePhjj)
        /*0060*/ 	.short	0x0380
        /*0062*/ 	.short	0x0010


	//----- nvinfo : EIATTR_SW_WAR
	.align		4
.L_18:
        /*0064*/ 	.byte	0x04, 0x36
        /*0066*/ 	.short	(.L_20 - .L_19)
.L_19:
        /*0068*/ 	.word	0x00000008
.L_20:


//--------------------- .nv.callgraph             --------------------------
	.section	.nv.callgraph,"",@"SHT_CUDA_CALLGRAPH"
	.align	4
	.sectionentsize	8
	.align		4
        /*0000*/ 	.word	0x00000000
	.align		4
        /*0004*/ 	.word	0xffffffff
	.align		4
        /*0008*/ 	.word	0x00000000
	.align		4
        /*000c*/ 	.word	0xfffffffe
	.align		4
        /*0010*/ 	.word	0x00000000
	.align		4
        /*0014*/ 	.word	0xfffffffd
	.align		4
        /*0018*/ 	.word	0x00000000
	.align		4
        /*001c*/ 	.word	0xfffffffc


//--------------------- .nv.constant4             --------------------------
	.section	.nv.constant4,"a",@progbits
	.align	8
	.align		8
.nv.constant4:
        /*0000*/ 	.dword	secret_key


//--------------------- .text._Z12encode_imagePhjj --------------------------
	.section	.text._Z12encode_imagePhjj,"ax",@progbits
	.align	128
        .global         _Z12encode_imagePhjj
        .type           _Z12encode_imagePhjj,@function
        .size           _Z12encode_imagePhjj,(.L_x_1 - _Z12encode_imagePhjj)
        .other          _Z12encode_imagePhjj,@"STO_CUDA_ENTRY STV_DEFAULT"
_Z12encode_imagePhjj:
.text._Z12encode_imagePhjj:
[----:B------:R-:W-:Y:S01]  /*0000*/  LDC R1, c[0x0][0x37c] ;  /* 0x0000df00ff017b82 */ /* 0x000fe20000000800 */
[----:B------:R-:W0:Y:S07]  /*0010*/  S2R R3, SR_TID.Y ;  /* 0x0000000000037919 */ /* 0x000e2e0000002200 */
[----:B------:R-:W1:Y:S01]  /*0020*/  LDC R5, c[0x0][0x360] ;  /* 0x0000d800ff057b82 */ /* 0x000e620000000800 */
[----:B------:R-:W2:Y:S01]  /*0030*/  LDCU.64 UR6, c[0x0][0x388] ;  /* 0x00007100ff0677ac */ /* 0x000ea20008000a00 */
[----:B------:R-:W1:Y:S06]  /*0040*/  S2R R0, SR_TID.X ;  /* 0x0000000000007919 */ /* 0x000e6c0000002100 */
[----:B------:R-:W0:Y:S08]  /*0050*/  S2UR UR5, SR_CTAID.Y ;  /* 0x00000000000579c3 */ /* 0x000e300000002600 */
[----:B------:R-:W0:Y:S08]  /*0060*/  LDC R2, c[0x0][0x364] ;  /* 0x0000d900ff027b82 */ /* 0x000e300000000800 */
[----:B------:R-:W1:Y:S01]  /*0070*/  S2UR UR4, SR_CTAID.X ;  /* 0x00000000000479c3 */ /* 0x000e620000002500 */
[----:B0-----:R-:W-:-:S05]  /*0080*/  IMAD R3, R2, UR5, R3 ;  /* 0x0000000502037c24 */ /* 0x001fca000f8e0203 */
[----:B--2---:R-:W-:Y:S01]  /*0090*/  ISETP.GE.U32.AND P0, PT, R3, UR7, PT ;  /* 0x0000000703007c0c */ /* 0x004fe2000bf06070 */
[----:B-1----:R-:W-:-:S05]  /*00a0*/  IMAD R0, R5, UR4, R0 ;  /* 0x0000000405007c24 */ /* 0x002fca000f8e0200 */
[----:B------:R-:W-:Y:S01]  /*00b0*/  ISETP.GE.U32.OR P0, PT, R0, UR6, P0 ;  /* 0x0000000600007c0c */ /* 0x000fe20008706470 */
[----:B------:R-:W-:-:S12]  /*00c0*/  IMAD R0, R3, UR6, R0 ;  /* 0x0000000603007c24 */ /* 0x000fd8000f8e0200 */
[----:B------:R-:W-:Y:S05]  /*00d0*/  @P0 EXIT ;  /* 0x000000000000094d */ /* 0x000fea0003800000 */
[----:B------:R-:W0:Y:S01]  /*00e0*/  LDCU.64 UR6, c[0x0][0x380] ;  /* 0x00007000ff0677ac */ /* 0x000e220008000a00 */
[----:B------:R-:W1:Y:S01]  /*00f0*/  LDC.64 R4, c[0x4][RZ] ;  /* 0x01000000ff047b82 */ /* 0x000e620000000a00 */
[----:B------:R-:W-:Y:S01]  /*0100*/  IMAD R0, R0, 0x3, RZ ;  /* 0x0000000300007824 */ /* 0x000fe200078e02ff */
[----:B------:R-:W1:Y:S04]  /*0110*/  LDCU.64 UR4, c[0x0][0x358] ;  /* 0x00006b00ff0477ac */ /* 0x000e680008000a00 */
[----:B0-----:R-:W-:-:S04]  /*0120*/  IADD3 R2, P0, PT, R0, UR6, RZ ;  /* 0x0000000600027c10 */ /* 0x001fc8000ff1e0ff */
[----:B------:R-:W-:Y:S01]  /*0130*/  LEA.HI.X.SX32 R3, R0, UR7, 0x1, P0 ;  /* 0x0000000700037c11 */ /* 0x000fe200080f0eff */
[----:B-1----:R-:W2:Y:S04]  /*0140*/  LDG.E.U8 R7, desc[UR4][R4.64] ;  /* 0x0000000404077981 */ /* 0x002ea8000c1e1100 */
[----:B------:R-:W2:Y:S02]  /*0150*/  LDG.E.U8 R0, desc[UR4][R2.64] ;  /* 0x0000000402007981 */ /* 0x000ea4000c1e1100 */
[----:B--2---:R-:W-:Y:S02]  /*0160*/  LOP3.LUT R7, R7, R0, RZ, 0x3c, !PT ;  /* 0x0000000007077212 */ /* 0x004fe400078e3cff */
[----:B------:R-:W2:Y:S04]  /*0170*/  LDG.E.U8 R0, desc[UR4][R2.64+0x1] ;  /* 0x0000010402007981 */ /* 0x000ea8000c1e1100 */
[----:B------:R-:W-:Y:S04]  /*0180*/  STG.E.U8 desc[UR4][R2.64], R7 ;  /* 0x0000000702007986 */ /* 0x000fe8000c101104 */
[----:B------:R-:W2:Y:S02]  /*0190*/  LDG.E.U8 R9, desc[UR4][R4.64+0x1] ;  /* 0x0000010404097981 */ /* 0x000ea4000c1e1100 */
[----:B--2---:R-:W-:-:S02]  /*01a0*/  LOP3.LUT R9, R9, R0, RZ, 0x3c, !PT ;  /* 0x0000000009097212 */ /* 0x004fc400078e3cff */
[----:B------:R-:W2:Y:S04]  /*01b0*/  LDG.E.U8 R0, desc[UR4][R2.64+0x2] ;  /* 0x0000020402007981 */ /* 0x000ea8000c1e1100 */
[----:B------:R-:W-:Y:S04]  /*01c0*/  STG.E.U8 desc[UR4][R2.64+0x1], R9 ;  /* 0x0000010902007986 */ /* 0x000fe8000c101104 */
[----:B------:R-:W2:Y:S02]  /*01d0*/  LDG.E.U8 R11, desc[UR4][R4.64+0x2] ;  /* 0x00000204040b7981 */ /* 0x000ea4000c1e1100 */
[----:B--2---:R-:W-:-:S05]  /*01e0*/  LOP3.LUT R11, R11, R0, RZ, 0x3c, !PT ;  /* 0x000000000b0b7212 */ /* 0x004fca00078e3cff */
[----:B------:R-:W-:Y:S01]  /*01f0*/  STG.E.U8 desc[UR4][R2.64+0x2], R11 ;  /* 0x0000020b02007986 */ /* 0x000fe2000c101104 */
[----:B------:R-:W-:Y:S05]  /*0200*/  EXIT ;  /* 0x000000000000794d */ /* 0x000fea0003800000 */
.L_x_0:
[----:B------:R-:W-:-:S00]  /*0210*/  BRA `(.L_x_0) ;  /* 0xfffffffc00fc7947 */ /* 0x000fc0000383ffff */
[----:B------:R-:W-:-:S00]  /*0220*/  NOP ;  /* 0x0000000000007918 */ /* 0x000fc00000000000 */
        /* <DEDUP_REMOVED lines=13> */
.L_x_1:


//--------------------- .nv.global.init           --------------------------
	.section	.nv.global.init,"aw",@progbits
.nv.global.init:
	.type		secret_key,@object
	.size		secret_key,(.L_0 - secret_key)
secret_key:
        /*0000*/ 	.byte	0xab, 0xcd, 0xef
.L_0:


//--------------------- .nv.shared.reserved.0     --------------------------
	.section	.nv.shared.reserved.0,"aw",@nobits
	.weak		__nv_reservedSMEM_offset_0_alias
	.size		__nv_reservedSMEM_offset_0_alias, 0, 64
	.other		__nv_reservedSMEM_offset_0_alias,@"STO_CUDA_RESERVED_SHARED STV_DEFAULT"
__nv_reservedSMEM_offset_0_alias:
	.zero		0
	.zero		64


//--------------------- .nv.constant0._Z12encode_imagePhjj --------------------------
	.section	.nv.constant0._Z12encode_imagePhjj,"a",@progbits
	.sectionflags	@""
	.align	4
.nv.constant0._Z12encode_imagePhjj:
	.zero		912


//--------------------- SYMBOLS --------------------------

	.type		.nv.reservedSmem.offset0,@object
	.size		.nv.reservedSmem.offset0,0x4
